	.headerflags	@"EF_CUDA_TEXMODE_UNIFIED EF_CUDA_64BIT_ADDRESS EF_CUDA_SM80 EF_CUDA_VIRTUAL_SM(EF_CUDA_SM80)"
	.elftype	@"ET_EXEC"


//--------------------- .nv.info                  --------------------------
	.section	.nv.info,"",@"SHT_CUDA_INFO"
	.align	4


	//----- nvinfo : EIATTR_REGCOUNT
	.align		4
        /*0000*/ 	.byte	0x04, 0x2f
        /*0002*/ 	.short	(.L_1 - .L_0)
	.align		4
.L_0:
        /*0004*/ 	.word	index@(triton_poi_fused_bitwise_and_bitwise_not_bitwise_or_ge_lt_1)
        /*0008*/ 	.word	0x00000008


	//----- nvinfo : EIATTR_MIN_STACK_SIZE
	.align		4
.L_1:
        /*000c*/ 	.byte	0x04, 0x12
        /*000e*/ 	.short	(.L_3 - .L_2)
	.align		4
.L_2:
        /*0010*/ 	.word	index@(triton_poi_fused_bitwise_and_bitwise_not_bitwise_or_ge_lt_1)
        /*0014*/ 	.word	0x00000000


	//----- nvinfo : EIATTR_FRAME_SIZE
	.align		4
.L_3:
        /*0018*/ 	.byte	0x04, 0x11
        /*001a*/ 	.short	(.L_5 - .L_4)
	.align		4
.L_4:
        /*001c*/ 	.word	index@(triton_poi_fused_bitwise_and_bitwise_not_bitwise_or_ge_lt_1)
        /*0020*/ 	.word	0x00000000


	//----- nvinfo : EIATTR_MIN_STACK_SIZE
	.align		4
.L_5:
        /*0024*/ 	.byte	0x04, 0x12
        /*0026*/ 	.short	(.L_7 - .L_6)
	.align		4
.L_6:
        /*0028*/ 	.word	index@(triton_poi_fused_bitwise_and_bitwise_not_bitwise_or_ge_lt_1)
        /*002c*/ 	.word	0x00000000
.L_7:


//--------------------- .nv.info.triton_poi_fused_bitwise_and_bitwise_not_bitwise_or_ge_lt_1 --------------------------
	.section	.nv.info.triton_poi_fused_bitwise_and_bitwise_not_bitwise_or_ge_lt_1,"",@"SHT_CUDA_INFO"
	.sectionflags	@""
	.align	4


	//----- nvinfo : EIATTR_CUDA_API_VERSION
	.align		4
        /*0000*/ 	.byte	0x04, 0x37
        /*0002*/ 	.short	(.L_9 - .L_8)
.L_8:
        /*0004*/ 	.word	0x0000007c


	//----- nvinfo : EIATTR_SW2861232_WAR
	.align		4
.L_9:
        /*0008*/ 	.byte	0x01, 0x35
	.zero		2


	//----- nvinfo : EIATTR_PARAM_CBANK
	.align		4
        /*000c*/ 	.byte	0x04, 0x0a
        /*000e*/ 	.short	(.L_11 - .L_10)
	.align		4
.L_10:
        /*0010*/ 	.word	index@(.nv.constant0.triton_poi_fused_bitwise_and_bitwise_not_bitwise_or_ge_lt_1)
        /*0014*/ 	.short	0x0160
        /*0016*/ 	.short	0x0020


	//----- nvinfo : EIATTR_CBANK_PARAM_SIZE
	.align		4
.L_11:
        /*0018*/ 	.byte	0x03, 0x19
        /*001a*/ 	.short	0x0020


	//----- nvinfo : EIATTR_KPARAM_INFO
	.align		4
        /*001c*/ 	.byte	0x04, 0x17
        /*001e*/ 	.short	(.L_13 - .L_12)
.L_12:
        /*0020*/ 	.word	0x00000000
        /*0024*/ 	.short	0x0005
        /*0026*/ 	.short	0x001c
        /*0028*/ 	.byte	0x00, 0xf0, 0x11, 0x00


	//----- nvinfo : EIATTR_KPARAM_INFO
	.align		4
.L_13:
        /*002c*/ 	.byte	0x04, 0x17
        /*002e*/ 	.short	(.L_15 - .L_14)
.L_14:
        /*0030*/ 	.word	0x00000000
        /*0034*/ 	.short	0x0004
        /*0036*/ 	.short	0x0018
        /*0038*/ 	.byte	0x00, 0xf0, 0x11, 0x00


	//----- nvinfo : EIATTR_KPARAM_INFO
	.align		4
.L_15:
        /*003c*/ 	.byte	0x04, 0x17
        /*003e*/ 	.short	(.L_17 - .L_16)
.L_16:
        /*0040*/ 	.word	0x00000000
        /*0044*/ 	.short	0x0003
        /*0046*/ 	.short	0x0014
        /*0048*/ 	.byte	0x00, 0xf0, 0x11, 0x00


	//----- nvinfo : EIATTR_KPARAM_INFO
	.align		4
.L_17:
        /*004c*/ 	.byte	0x04, 0x17
        /*004e*/ 	.short	(.L_19 - .L_18)
.L_18:
        /*0050*/ 	.word	0x00000000
        /*0054*/ 	.short	0x0002
        /*0056*/ 	.short	0x0010
        /*0058*/ 	.byte	0x00, 0xf0, 0x11, 0x00


	//----- nvinfo : EIATTR_KPARAM_INFO
	.align		4
.L_19:
        /*005c*/ 	.byte	0x04, 0x17
        /*005e*/ 	.short	(.L_21 - .L_20)
.L_20:
        /*0060*/ 	.word	0x00000000
        /*0064*/ 	.short	0x0001
        /*0066*/ 	.short	0x0008
        /*0068*/ 	.byte	0x00, 0xf4, 0x21, 0x00


	//----- nvinfo : EIATTR_KPARAM_INFO
	.align		4
.L_21:
        /*006c*/ 	.byte	0x04, 0x17
        /*006e*/ 	.short	(.L_23 - .L_22)
.L_22:
        /*0070*/ 	.word	0x00000000
        /*0074*/ 	.short	0x0000
        /*0076*/ 	.short	0x0000
        /*0078*/ 	.byte	0x00, 0xf4, 0x21, 0x00


	//----- nvinfo : EIATTR_MAXREG_COUNT
	.align		4
.L_23:
        /*007c*/ 	.byte	0x03, 0x1b
        /*007e*/ 	.short	0x00ff


	//----- nvinfo : EIATTR_EXIT_INSTR_OFFSETS
	.align		4
        /*0080*/ 	.byte	0x04, 0x1c
        /*0082*/ 	.short	(.L_25 - .L_24)


	//   ....[0]....
.L_24:
        /*0084*/ 	.word	0x000000c0


	//   ....[1]....
        /*0088*/ 	.word	0x00000110


	//----- nvinfo : EIATTR_REQNTID
	.align		4
.L_25:
        /*008c*/ 	.byte	0x04, 0x10
        /*008e*/ 	.short	(.L_27 - .L_26)
.L_26:
        /*0090*/ 	.word	0x00000020
        /*0094*/ 	.word	0x00000001
        /*0098*/ 	.word	0x00000001
.L_27:


//--------------------- .nv.callgraph             --------------------------
	.section	.nv.callgraph,"",@"SHT_CUDA_CALLGRAPH"
	.align	4
	.sectionentsize	8
	.align		4
        /*0000*/ 	.word	0x00000000
	.align		4
        /*0004*/ 	.word	0xffffffff
	.align		4
        /*0008*/ 	.word	0x00000000
	.align		4
        /*000c*/ 	.word	0xfffffffe
	.align		4
        /*0010*/ 	.word	0x00000000
	.align		4
        /*0014*/ 	.word	0xfffffffd
	.align		4
        /*0018*/ 	.word	0x00000000
	.align		4
        /*001c*/ 	.word	0xfffffffc


//--------------------- .nv.rel.action            --------------------------
	.section	.nv.rel.action,"",@"SHT_CUDA_RELOCINFO"
	.align	8
	.sectionentsize	8
        /*0000*/ 	.byte	0x73, 0x00, 0x00, 0x00, 0x00, 0x00, 0x00, 0x00, 0x00, 0x00, 0x00, 0x11, 0x25, 0x00, 0x05, 0x36


//--------------------- .nv.constant0.triton_poi_fused_bitwise_and_bitwise_not_bitwise_or_ge_lt_1 --------------------------
	.section	.nv.constant0.triton_poi_fused_bitwise_and_bitwise_not_bitwise_or_ge_lt_1,"a",@progbits
	.sectionflags	@""
	.align	4
.nv.constant0.triton_poi_fused_bitwise_and_bitwise_not_bitwise_or_ge_lt_1:
	.zero		384


//--------------------- .text.triton_poi_fused_bitwise_and_bitwise_not_bitwise_or_ge_lt_1 --------------------------
	.section	.text.triton_poi_fused_bitwise_and_bitwise_not_bitwise_or_ge_lt_1,"ax",@progbits
	.sectioninfo	@"SHI_REGISTERS=8"
	.align	128
        .global         triton_poi_fused_bitwise_and_bitwise_not_bitwise_or_ge_lt_1
        .type           triton_poi_fused_bitwise_and_bitwise_not_bitwise_or_ge_lt_1,@function
        .size           triton_poi_fused_bitwise_and_bitwise_not_bitwise_or_ge_lt_1,(.L_x_1 - triton_poi_fused_bitwise_and_bitwise_not_bitwise_or_ge_lt_1)
        .other          triton_poi_fused_bitwise_and_bitwise_not_bitwise_or_ge_lt_1,@"STO_CUDA_ENTRY STV_DEFAULT"
triton_poi_fused_bitwise_and_bitwise_not_bitwise_or_ge_lt_1:
.text.triton_poi_fused_bitwise_and_bitwise_not_bitwise_or_ge_lt_1:
[----:B------:R-:W-:Y:S02]  /*0000*/  IMAD.MOV.U32 R1, RZ, RZ, c[0x0][0x28] ;  /* 0x00000a00ff017624 */ /* 0x000fe400078e00ff */
[----:B------:R-:W-:Y:S01]  /*0010*/  IMAD.MOV.U32 R2, RZ, RZ, c[0x0][0x160] ;  /* 0x00005800ff027624 */ /* 0x000fe200078e00ff */
[----:B------:R-:W-:Y:S01]  /*0020*/  ULDC.64 UR4, c[0x0][0x118] ;  /* 0x0000460000047ab9 */ /* 0x000fe20000000a00 */
[----:B------:R-:W-:-:S05]  /*0030*/  IMAD.MOV.U32 R3, RZ, RZ, c[0x0][0x164] ;  /* 0x00005900ff037624 */ /* 0x000fca00078e00ff */
[----:B------:R-:W2:Y:S04]  /*0040*/  LDG.E R2, [R2.64] ;  /* 0x0000000402027981 */ /* 0x000ea8000c1e1900 */
[----:B------:R-:W0:Y:S02]  /*0050*/  S2R R0, SR_TID.X ;  /* 0x0000000000007919 */ /* 0x000e240000002100 */
[----:B0-----:R-:W-:Y:S02]  /*0060*/  LOP3.LUT P2, RZ, R0, 0x1f, RZ, 0xc0, !PT ;  /* 0x0000001f00ff7812 */ /* 0x001fe4000784c0ff */
[C---:B--2---:R-:W-:Y:S02]  /*0070*/  ISETP.GE.AND P1, PT, R2.reuse, c[0x0][0x174], PT ;  /* 0x00005d0002007a0c */ /* 0x044fe40003f26270 */
[----:B------:R-:W-:-:S02]  /*0080*/  ISETP.GE.AND P0, PT, R2, c[0x0][0x17c], PT ;  /* 0x00005f0002007a0c */ /* 0x000fc40003f06270 */
[C---:B------:R-:W-:Y:S02]  /*0090*/  ISETP.LT.OR P1, PT, R2.reuse, c[0x0][0x170], P1 ;  /* 0x00005c0002007a0c */ /* 0x040fe40000f21670 */
[----:B------:R-:W-:-:S04]  /*00a0*/  ISETP.LT.OR P0, PT, R2, c[0x0][0x178], P0 ;  /* 0x00005e0002007a0c */ /* 0x000fc80000701670 */
[----:B------:R-:W-:Y:S01]  /*00b0*/  PLOP3.LUT P0, PT, P1, P0, PT, 0x80, 0x0 ;  /* 0x000000000000781c */ /* 0x000fe20000f01070 */
[----:B------:R-:W-:-:S12]  /*00c0*/  @P2 EXIT ;  /* 0x000000000000294d */ /* 0x000fd80003800000 */
[----:B------:R-:W-:Y:S01]  /*00d0*/  SEL R5, RZ, 0x1, !P0 ;  /* 0x00000001ff057807 */ /* 0x000fe20004000000 */
[----:B------:R-:W-:Y:S02]  /*00e0*/  IMAD.MOV.U32 R2, RZ, RZ, c[0x0][0x168] ;  /* 0x00005a00ff027624 */ /* 0x000fe400078e00ff */
[----:B------:R-:W-:-:S05]  /*00f0*/  IMAD.MOV.U32 R3, RZ, RZ, c[0x0][0x16c] ;  /* 0x00005b00ff037624 */ /* 0x000fca00078e00ff */
[----:B------:R-:W-:Y:S01]  /*0100*/  STG.E.U8 [R2.64], R5 ;  /* 0x0000000502007986 */ /* 0x000fe2000c101104 */
[----:B------:R-:W-:Y:S05]  /*0110*/  EXIT ;  /* 0x000000000000794d */ /* 0x000fea0003800000 */
.L_x_0:
[----:B------:R-:W-:-:S00]  /*0120*/  BRA `(.L_x_0) ;  /* 0xfffffff000007947 */ /* 0x000fc0000383ffff */
[----:B------:R-:W-:-:S00]  /*0130*/  NOP ;  /* 0x0000000000007918 */ /* 0x000fc00000000000 */
        /* <DEDUP_REMOVED lines=12> */
.L_x_1:
